//
// Generated by NVIDIA NVVM Compiler
//
// Compiler Build ID: CL-36424714
// Cuda compilation tools, release 13.0, V13.0.88
// Based on NVVM 20.0.0
//

.version 9.0
.target sm_100
.address_size 64

	// .globl	_Z20MatrixMulKernelTiledPfS_S_i
// _ZZ20MatrixMulKernelTiledPfS_S_iE6m_a_sh has been demoted
// _ZZ20MatrixMulKernelTiledPfS_S_iE6m_b_sh has been demoted

.visible .entry _Z20MatrixMulKernelTiledPfS_S_i(
	.param .u64 .ptr .align 1 _Z20MatrixMulKernelTiledPfS_S_i_param_0,
	.param .u64 .ptr .align 1 _Z20MatrixMulKernelTiledPfS_S_i_param_1,
	.param .u64 .ptr .align 1 _Z20MatrixMulKernelTiledPfS_S_i_param_2,
	.param .u32 _Z20MatrixMulKernelTiledPfS_S_i_param_3
)
{
	.reg .pred 	%p<3>;
	.reg .b32 	%r<35>;
	.reg .b32 	%f<105>;
	.reg .b64 	%rd<13>;
	// demoted variable
	.shared .align 4 .b8 _ZZ20MatrixMulKernelTiledPfS_S_iE6m_a_sh[4096];
	// demoted variable
	.shared .align 4 .b8 _ZZ20MatrixMulKernelTiledPfS_S_iE6m_b_sh[4096];
	ld.param.u64 	%rd3, [_Z20MatrixMulKernelTiledPfS_S_i_param_0];
	ld.param.u64 	%rd4, [_Z20MatrixMulKernelTiledPfS_S_i_param_1];
	ld.param.u64 	%rd5, [_Z20MatrixMulKernelTiledPfS_S_i_param_2];
	ld.param.u32 	%r20, [_Z20MatrixMulKernelTiledPfS_S_i_param_3];
	mov.u32 	%r1, %tid.x;
	mov.u32 	%r2, %tid.y;
	mov.u32 	%r21, %ctaid.x;
	mov.u32 	%r3, %ctaid.y;
	shl.b32 	%r4, %r20, 5;
	mul.lo.s32 	%r5, %r4, %r3;
	shl.b32 	%r6, %r21, 5;
	setp.lt.s32 	%p1, %r20, 1;
	mov.f32 	%f104, 0f00000000;
	@%p1 bra 	$L__BB0_3;
	shl.b32 	%r22, %r2, 7;
	mov.u32 	%r23, _ZZ20MatrixMulKernelTiledPfS_S_iE6m_a_sh;
	add.s32 	%r7, %r23, %r22;
	shl.b32 	%r24, %r1, 2;
	add.s32 	%r8, %r7, %r24;
	mov.u32 	%r25, _ZZ20MatrixMulKernelTiledPfS_S_iE6m_b_sh;
	add.s32 	%r10, %r25, %r24;
	add.s32 	%r9, %r10, %r22;
	mad.lo.s32 	%r26, %r20, %r2, %r1;
	add.s32 	%r33, %r26, %r6;
	shl.b32 	%r27, %r3, 5;
	add.s32 	%r28, %r2, %r27;
	mad.lo.s32 	%r32, %r20, %r28, %r1;
	add.s32 	%r13, %r5, %r20;
	cvta.to.global.u64 	%rd1, %rd3;
	cvta.to.global.u64 	%rd2, %rd4;
	mov.f32 	%f104, 0f00000000;
	mov.u32 	%r34, %r5;
$L__BB0_2:
	mul.wide.s32 	%rd6, %r33, 4;
	add.s64 	%rd7, %rd2, %rd6;
	mul.wide.s32 	%rd8, %r32, 4;
	add.s64 	%rd9, %rd1, %rd8;
	ld.global.f32 	%f6, [%rd9];
	st.shared.f32 	[%r8], %f6;
	ld.global.f32 	%f7, [%rd7];
	st.shared.f32 	[%r9], %f7;
	bar.sync 	0;
	ld.shared.f32 	%f8, [%r7];
	ld.shared.f32 	%f9, [%r10];
	fma.rn.f32 	%f10, %f8, %f9, %f104;
	ld.shared.f32 	%f11, [%r7+4];
	ld.shared.f32 	%f12, [%r10+128];
	fma.rn.f32 	%f13, %f11, %f12, %f10;
	ld.shared.f32 	%f14, [%r7+8];
	ld.shared.f32 	%f15, [%r10+256];
	fma.rn.f32 	%f16, %f14, %f15, %f13;
	ld.shared.f32 	%f17, [%r7+12];
	ld.shared.f32 	%f18, [%r10+384];
	fma.rn.f32 	%f19, %f17, %f18, %f16;
	ld.shared.f32 	%f20, [%r7+16];
	ld.shared.f32 	%f21, [%r10+512];
	fma.rn.f32 	%f22, %f20, %f21, %f19;
	ld.shared.f32 	%f23, [%r7+20];
	ld.shared.f32 	%f24, [%r10+640];
	fma.rn.f32 	%f25, %f23, %f24, %f22;
	ld.shared.f32 	%f26, [%r7+24];
	ld.shared.f32 	%f27, [%r10+768];
	fma.rn.f32 	%f28, %f26, %f27, %f25;
	ld.shared.f32 	%f29, [%r7+28];
	ld.shared.f32 	%f30, [%r10+896];
	fma.rn.f32 	%f31, %f29, %f30, %f28;
	ld.shared.f32 	%f32, [%r7+32];
	ld.shared.f32 	%f33, [%r10+1024];
	fma.rn.f32 	%f34, %f32, %f33, %f31;
	ld.shared.f32 	%f35, [%r7+36];
	ld.shared.f32 	%f36, [%r10+1152];
	fma.rn.f32 	%f37, %f35, %f36, %f34;
	ld.shared.f32 	%f38, [%r7+40];
	ld.shared.f32 	%f39, [%r10+1280];
	fma.rn.f32 	%f40, %f38, %f39, %f37;
	ld.shared.f32 	%f41, [%r7+44];
	ld.shared.f32 	%f42, [%r10+1408];
	fma.rn.f32 	%f43, %f41, %f42, %f40;
	ld.shared.f32 	%f44, [%r7+48];
	ld.shared.f32 	%f45, [%r10+1536];
	fma.rn.f32 	%f46, %f44, %f45, %f43;
	ld.shared.f32 	%f47, [%r7+52];
	ld.shared.f32 	%f48, [%r10+1664];
	fma.rn.f32 	%f49, %f47, %f48, %f46;
	ld.shared.f32 	%f50, [%r7+56];
	ld.shared.f32 	%f51, [%r10+1792];
	fma.rn.f32 	%f52, %f50, %f51, %f49;
	ld.shared.f32 	%f53, [%r7+60];
	ld.shared.f32 	%f54, [%r10+1920];
	fma.rn.f32 	%f55, %f53, %f54, %f52;
	ld.shared.f32 	%f56, [%r7+64];
	ld.shared.f32 	%f57, [%r10+2048];
	fma.rn.f32 	%f58, %f56, %f57, %f55;
	ld.shared.f32 	%f59, [%r7+68];
	ld.shared.f32 	%f60, [%r10+2176];
	fma.rn.f32 	%f61, %f59, %f60, %f58;
	ld.shared.f32 	%f62, [%r7+72];
	ld.shared.f32 	%f63, [%r10+2304];
	fma.rn.f32 	%f64, %f62, %f63, %f61;
	ld.shared.f32 	%f65, [%r7+76];
	ld.shared.f32 	%f66, [%r10+2432];
	fma.rn.f32 	%f67, %f65, %f66, %f64;
	ld.shared.f32 	%f68, [%r7+80];
	ld.shared.f32 	%f69, [%r10+2560];
	fma.rn.f32 	%f70, %f68, %f69, %f67;
	ld.shared.f32 	%f71, [%r7+84];
	ld.shared.f32 	%f72, [%r10+2688];
	fma.rn.f32 	%f73, %f71, %f72, %f70;
	ld.shared.f32 	%f74, [%r7+88];
	ld.shared.f32 	%f75, [%r10+2816];
	fma.rn.f32 	%f76, %f74, %f75, %f73;
	ld.shared.f32 	%f77, [%r7+92];
	ld.shared.f32 	%f78, [%r10+2944];
	fma.rn.f32 	%f79, %f77, %f78, %f76;
	ld.shared.f32 	%f80, [%r7+96];
	ld.shared.f32 	%f81, [%r10+3072];
	fma.rn.f32 	%f82, %f80, %f81, %f79;
	ld.shared.f32 	%f83, [%r7+100];
	ld.shared.f32 	%f84, [%r10+3200];
	fma.rn.f32 	%f85, %f83, %f84, %f82;
	ld.shared.f32 	%f86, [%r7+104];
	ld.shared.f32 	%f87, [%r10+3328];
	fma.rn.f32 	%f88, %f86, %f87, %f85;
	ld.shared.f32 	%f89, [%r7+108];
	ld.shared.f32 	%f90, [%r10+3456];
	fma.rn.f32 	%f91, %f89, %f90, %f88;
	ld.shared.f32 	%f92, [%r7+112];
	ld.shared.f32 	%f93, [%r10+3584];
	fma.rn.f32 	%f94, %f92, %f93, %f91;
	ld.shared.f32 	%f95, [%r7+116];
	ld.shared.f32 	%f96, [%r10+3712];
	fma.rn.f32 	%f97, %f95, %f96, %f94;
	ld.shared.f32 	%f98, [%r7+120];
	ld.shared.f32 	%f99, [%r10+3840];
	fma.rn.f32 	%f100, %f98, %f99, %f97;
	ld.shared.f32 	%f101, [%r7+124];
	ld.shared.f32 	%f102, [%r10+3968];
	fma.rn.f32 	%f104, %f101, %f102, %f100;
	bar.sync 	0;
	add.s32 	%r34, %r34, 32;
	add.s32 	%r33, %r33, %r4;
	add.s32 	%r32, %r32, 32;
	setp.lt.s32 	%p2, %r34, %r13;
	@%p2 bra 	$L__BB0_2;
$L__BB0_3:
	cvta.to.global.u64 	%rd10, %rd5;
	add.s32 	%r29, %r6, %r1;
	mad.lo.s32 	%r30, %r20, %r2, %r29;
	add.s32 	%r31, %r30, %r5;
	mul.wide.s32 	%rd11, %r31, 4;
	add.s64 	%rd12, %rd10, %rd11;
	st.global.f32 	[%rd12], %f104;
	ret;

}


// ===== COMPILED SASS (sm_100) =====

	.target	sm_100

	.elftype	@"ET_EXEC"


//--------------------- .note.nv.tkinfo           --------------------------
	.section	.note.nv.tkinfo,"",@"SHT_NOTE"
	.sectionflags	@"SHF_NOTE_NV_TKINFO"
	.tkinfo
        /*0018*/ 	.word	0x00000002
        /*0030*/ 	.string	""
        /*0030*/ 	.string	"ptxas"
        /*0030*/ 	.string	"Cuda compilation tools, release 13.0, V13.0.88"
        /*0030*/ 	.string	"Build cuda_13.0.r13.0/compiler.36424714_0"
        /*0030*/ 	.string	"-arch sm_100 -m 64 "



//--------------------- .note.nv.cuinfo           --------------------------
	.section	.note.nv.cuinfo,"",@"SHT_NOTE"
	.sectionflags	@"SHF_NOTE_NV_CUINFO"
        /*0018*/ 	.short	0x0002
        /*001a*/ 	.short	0x0064
        /*001c*/ 	.short	0x0082
	.zero		2


//--------------------- .nv.info                  --------------------------
	.section	.nv.info,"",@"SHT_CUDA_INFO"
	.align	4


	//----- nvinfo : EIATTR_REGCOUNT
	.align		4
        /*0000*/ 	.byte	0x04, 0x2f
        /*0002*/ 	.short	(.L_1 - .L_0)
	.align		4
.L_0:
        /*0004*/ 	.word	index@(_Z20MatrixMulKernelTiledPfS_S_i)
        /*0008*/ 	.word	0x00000020


	//----- nvinfo : EIATTR_FRAME_SIZE
	.align		4
.L_1:
        /*000c*/ 	.byte	0x04, 0x11
        /*000e*/ 	.short	(.L_3 - .L_2)
	.align		4
.L_2:
        /*0010*/ 	.word	index@(_Z20MatrixMulKernelTiledPfS_S_i)
        /*0014*/ 	.word	0x00000000


	//----- nvinfo : EIATTR_MIN_STACK_SIZE
	.align		4
.L_3:
        /*0018*/ 	.byte	0x04, 0x12
        /*001a*/ 	.short	(.L_5 - .L_4)
	.align		4
.L_4:
        /*001c*/ 	.word	index@(_Z20MatrixMulKernelTiledPfS_S_i)
        /*0020*/ 	.word	0x00000000
.L_5:


//--------------------- .nv.compat                --------------------------
	.section	.nv.compat,"",@"SHT_CUDA_COMPAT_INFO"
	.align	4
        /*0000*/ 	.byte	0x02, 0x09, 0x00, 0x00, 0x02, 0x02, 0x01, 0x00, 0x02, 0x05, 0x05, 0x00, 0x03, 0x07, 0x01, 0x01
        /*0010*/ 	.byte	0x02, 0x03, 0x00, 0x00, 0x02, 0x06, 0x01, 0x00, 0x04, 0x0b, 0x08, 0x00, 0x09, 0x00, 0x00, 0x00
        /*0020*/ 	.byte	0x00, 0x00, 0x00, 0x00


//--------------------- .nv.info._Z20MatrixMulKernelTiledPfS_S_i --------------------------
	.section	.nv.info._Z20MatrixMulKernelTiledPfS_S_i,"",@"SHT_CUDA_INFO"
	.sectionflags	@""
	.align	4


	//----- nvinfo : EIATTR_CUDA_API_VERSION
	.align		4
        /*0000*/ 	.byte	0x04, 0x37
        /*0002*/ 	.short	(.L_7 - .L_6)
.L_6:
        /*0004*/ 	.word	0x00000082


	//----- nvinfo : EIATTR_KPARAM_INFO
	.align		4
.L_7:
        /*0008*/ 	.byte	0x04, 0x17
        /*000a*/ 	.short	(.L_9 - .L_8)
.L_8:
        /*000c*/ 	.word	0x00000000
        /*0010*/ 	.short	0x0003
        /*0012*/ 	.short	0x0018
        /*0014*/ 	.byte	0x00, 0xf0, 0x11, 0x00


	//----- nvinfo : EIATTR_KPARAM_INFO
	.align		4
.L_9:
        /*0018*/ 	.byte	0x04, 0x17
        /*001a*/ 	.short	(.L_11 - .L_10)
.L_10:
        /*001c*/ 	.word	0x00000000
        /*0020*/ 	.short	0x0002
        /*0022*/ 	.short	0x0010
        /*0024*/ 	.byte	0x00, 0xf5, 0x21, 0x00


	//----- nvinfo : EIATTR_KPARAM_INFO
	.align		4
.L_11:
        /*0028*/ 	.byte	0x04, 0x17
        /*002a*/ 	.short	(.L_13 - .L_12)
.L_12:
        /*002c*/ 	.word	0x00000000
        /*0030*/ 	.short	0x0001
        /*0032*/ 	.short	0x0008
        /*0034*/ 	.byte	0x00, 0xf5, 0x21, 0x00


	//----- nvinfo : EIATTR_KPARAM_INFO
	.align		4
.L_13:
        /*0038*/ 	.byte	0x04, 0x17
        /*003a*/ 	.short	(.L_15 - .L_14)
.L_14:
        /*003c*/ 	.word	0x00000000
        /*0040*/ 	.short	0x0000
        /*0042*/ 	.short	0x0000
        /*0044*/ 	.byte	0x00, 0xf5, 0x21, 0x00


	//----- nvinfo : EIATTR_SPARSE_MMA_MASK
	.align		4
.L_15:
        /*0048*/ 	.byte	0x03, 0x50
        /*004a*/ 	.short	0x0000


	//----- nvinfo : EIATTR_MAXREG_COUNT
	.align		4
        /*004c*/ 	.byte	0x03, 0x1b
        /*004e*/ 	.short	0x00ff


	//----- nvinfo : EIATTR_NUM_BARRIERS
	.align		4
        /*0050*/ 	.byte	0x02, 0x4c
        /*0052*/ 	.byte	0x01
	.zero		1


	//----- nvinfo : EIATTR_MERCURY_ISA_VERSION
	.align		4
        /*0054*/ 	.byte	0x03, 0x5f
        /*0056*/ 	.short	0x0101


	//----- nvinfo : EIATTR_VRC_CTA_INIT_COUNT
	.align		4
        /*0058*/ 	.byte	0x02, 0x4a
	.zero		1
	.zero		1


	//----- nvinfo : EIATTR_EXIT_INSTR_OFFSETS
	.align		4
        /*005c*/ 	.byte	0x04, 0x1c
        /*005e*/ 	.short	(.L_17 - .L_16)


	//   ....[0]....
.L_16:
        /*0060*/ 	.word	0x00000790


	//----- nvinfo : EIATTR_CBANK_PARAM_SIZE
	.align		4
.L_17:
        /*0064*/ 	.byte	0x03, 0x19
        /*0066*/ 	.short	0x001c


	//----- nvinfo : EIATTR_PARAM_CBANK
	.align		4
        /*0068*/ 	.byte	0x04, 0x0a
        /*006a*/ 	.short	(.L_19 - .L_18)
	.align		4
.L_18:
        /*006c*/ 	.word	index@(.nv.constant0._Z20MatrixMulKernelTiledPfS_S_i)
        /*0070*/ 	.short	0x0380
        /*0072*/ 	.short	0x001c


	//----- nvinfo : EIATTR_SW_WAR
	.align		4
.L_19:
        /*0074*/ 	.byte	0x04, 0x36
        /*0076*/ 	.short	(.L_21 - .L_20)
.L_20:
        /*0078*/ 	.word	0x00000008
.L_21:


//--------------------- .nv.callgraph             --------------------------
	.section	.nv.callgraph,"",@"SHT_CUDA_CALLGRAPH"
	.align	4
	.sectionentsize	8
	.align		4
        /*0000*/ 	.word	0x00000000
	.align		4
        /*0004*/ 	.word	0xffffffff
	.align		4
        /*0008*/ 	.word	0x00000000
	.align		4
        /*000c*/ 	.word	0xfffffffe
	.align		4
        /*0010*/ 	.word	0x00000000
	.align		4
        /*0014*/ 	.word	0xfffffffd
	.align		4
        /*0018*/ 	.word	0x00000000
	.align		4
        /*001c*/ 	.word	0xfffffffc


//--------------------- .text._Z20MatrixMulKernelTiledPfS_S_i --------------------------
	.section	.text._Z20MatrixMulKernelTiledPfS_S_i,"ax",@progbits
	.align	128
        .global         _Z20MatrixMulKernelTiledPfS_S_i
        .type           _Z20MatrixMulKernelTiledPfS_S_i,@function
        .size           _Z20MatrixMulKernelTiledPfS_S_i,(.L_x_3 - _Z20MatrixMulKernelTiledPfS_S_i)
        .other          _Z20MatrixMulKernelTiledPfS_S_i,@"STO_CUDA_ENTRY STV_DEFAULT"
_Z20MatrixMulKernelTiledPfS_S_i:
.text._Z20MatrixMulKernelTiledPfS_S_i:
[----:B------:R-:W-:Y:S01]  /*0000*/  LDC R1, c[0x0][0x37c] ;  /* 0x0000df00ff017b82 */ /* 0x000fe20000000800 */
[----:B------:R-:W0:Y:S01]  /*0010*/  S2R R2, SR_CTAID.Y ;  /* 0x0000000000027919 */ /* 0x000e220000002600 */
[----:B------:R-:W1:Y:S01]  /*0020*/  LDCU UR10, c[0x0][0x398] ;  /* 0x00007300ff0a77ac */ /* 0x000e620008000800 */
[----:B------:R-:W-:Y:S01]  /*0030*/  HFMA2 R21, -RZ, RZ, 0, 0 ;  /* 0x00000000ff157431 */ /* 0x000fe200000001ff */
[----:B------:R-:W2:Y:S01]  /*0040*/  S2R R0, SR_TID.X ;  /* 0x0000000000007919 */ /* 0x000ea20000002100 */
[----:B------:R-:W3:Y:S01]  /*0050*/  LDCU.64 UR8, c[0x0][0x358] ;  /* 0x00006b00ff0877ac */ /* 0x000ee20008000a00 */
[----:B------:R-:W4:Y:S01]  /*0060*/  S2R R3, SR_CTAID.X ;  /* 0x0000000000037919 */ /* 0x000f220000002500 */
[----:B------:R-:W2:Y:S01]  /*0070*/  S2R R5, SR_TID.Y ;  /* 0x0000000000057919 */ /* 0x000ea20000002200 */
[----:B-1----:R-:W-:Y:S02]  /*0080*/  UISETP.GE.AND UP0, UPT, UR10, 0x1, UPT ;  /* 0x000000010a00788c */ /* 0x002fe4000bf06270 */
[----:B------:R-:W-:-:S06]  /*0090*/  USHF.L.U32 UR7, UR10, 0x5, URZ ;  /* 0x000000050a077899 */ /* 0x000fcc00080006ff */
[----:B0-----:R-:W-:Y:S01]  /*00a0*/  IMAD R20, R2, UR7, RZ ;  /* 0x0000000702147c24 */ /* 0x001fe2000f8e02ff */
[----:B---3--:R-:W-:Y:S06]  /*00b0*/  BRA.U !UP0, `(.L_x_0) ;  /* 0x00000005089c7547 */ /* 0x008fec000b800000 */
[----:B------:R-:W0:Y:S01]  /*00c0*/  S2UR UR6, SR_CgaCtaId ;  /* 0x00000000000679c3 */ /* 0x000e220000008800 */
[----:B------:R-:W-:Y:S01]  /*00d0*/  UMOV UR4, 0x400 ;  /* 0x0000040000047882 */ /* 0x000fe20000000000 */
[----:B--2---:R-:W-:Y:S01]  /*00e0*/  LEA R9, R2, R5, 0x5 ;  /* 0x0000000502097211 */ /* 0x004fe200078e28ff */
[----:B------:R-:W-:Y:S01]  /*00f0*/  UIADD3 UR5, UPT, UPT, UR4, 0x1000, URZ ;  /* 0x0000100004057890 */ /* 0x000fe2000fffe0ff */
[--C-:B------:R-:W-:Y:S01]  /*0100*/  IMAD R6, R5, UR10, R0.reuse ;  /* 0x0000000a05067c24 */ /* 0x100fe2000f8e0200 */
[----:B------:R-:W-:Y:S02]  /*0110*/  IADD3 R7, PT, PT, R20, UR10, RZ ;  /* 0x0000000a14077c10 */ /* 0x000fe4000fffe0ff */
[----:B------:R-:W-:Y:S01]  /*0120*/  MOV R21, RZ ;  /* 0x000000ff00157202 */ /* 0x000fe20000000f00 */
[----:B------:R-:W1:Y:S01]  /*0130*/  LDC.64 R22, c[0x0][0x380] ;  /* 0x0000e000ff167b82 */ /* 0x000e620000000a00 */
[----:B------:R-:W-:Y:S01]  /*0140*/  MOV R2, R20 ;  /* 0x0000001400027202 */ /* 0x000fe20000000f00 */
[----:B------:R-:W-:Y:S01]  /*0150*/  IMAD R4, R9, UR10, R0 ;  /* 0x0000000a09047c24 */ /* 0x000fe2000f8e0200 */
[----:B----4-:R-:W-:-:S05]  /*0160*/  LEA R6, R3, R6, 0x5 ;  /* 0x0000000603067211 */ /* 0x010fca00078e28ff */
[----:B------:R-:W2:Y:S01]  /*0170*/  LDC.64 R24, c[0x0][0x388] ;  /* 0x0000e200ff187b82 */ /* 0x000ea20000000a00 */
[----:B0-----:R-:W-:Y:S02]  /*0180*/  ULEA UR4, UR6, UR4, 0x18 ;  /* 0x0000000406047291 */ /* 0x001fe4000f8ec0ff */
[----:B------:R-:W-:-:S04]  /*0190*/  ULEA UR5, UR6, UR5, 0x18 ;  /* 0x0000000506057291 */ /* 0x000fc8000f8ec0ff */
[C---:B------:R-:W-:Y:S02]  /*01a0*/  LEA R19, R5.reuse, UR4, 0x7 ;  /* 0x0000000405137c11 */ /* 0x040fe4000f8e38ff */
[C---:B------:R-:W-:Y:S02]  /*01b0*/  LEA R18, R0.reuse, UR5, 0x2 ;  /* 0x0000000500127c11 */ /* 0x040fe4000f8e10ff */
[----:B------:R-:W-:Y:S02]  /*01c0*/  LEA R17, R0, R19, 0x2 ;  /* 0x0000001300117211 */ /* 0x000fe400078e10ff */
[----:B------:R-:W-:-:S07]  /*01d0*/  LEA R16, R5, R18, 0x7 ;  /* 0x0000001205107211 */ /* 0x000fce00078e38ff */
.L_x_1:
[----:B-1----:R-:W-:-:S04]  /*01e0*/  IMAD.WIDE R8, R4, 0x4, R22 ;  /* 0x0000000404087825 */ /* 0x002fc800078e0216 */
[----:B--2---:R-:W-:Y:S02]  /*01f0*/  IMAD.WIDE R10, R6, 0x4, R24 ;  /* 0x00000004060a7825 */ /* 0x004fe400078e0218 */
[----:B------:R-:W2:Y:S04]  /*0200*/  LDG.E R8, desc[UR8][R8.64] ;  /* 0x0000000808087981 */ /* 0x000ea8000c1e1900 */
[----:B------:R-:W3:Y:S01]  /*0210*/  LDG.E R11, desc[UR8][R10.64] ;  /* 0x000000080a0b7981 */ /* 0x000ee2000c1e1900 */
[----:B------:R-:W-:Y:S02]  /*0220*/  IADD3 R2, PT, PT, R2, 0x20, RZ ;  /* 0x0000002002027810 */ /* 0x000fe40007ffe0ff */
[----:B------:R-:W-:Y:S02]  /*0230*/  IADD3 R6, PT, PT, R6, UR7, RZ ;  /* 0x0000000706067c10 */ /* 0x000fe4000fffe0ff */
[----:B------:R-:W-:-:S02]  /*0240*/  ISETP.GE.AND P0, PT, R2, R7, PT ;  /* 0x000000070200720c */ /* 0x000fc40003f06270 */
[----:B------:R-:W-:Y:S01]  /*0250*/  IADD3 R4, PT, PT, R4, 0x20, RZ ;  /* 0x0000002004047810 */ /* 0x000fe20007ffe0ff */
[----:B--2---:R-:W-:Y:S04]  /*0260*/  STS [R17], R8 ;  /* 0x0000000811007388 */ /* 0x004fe80000000800 */
[----:B---3--:R-:W-:Y:S01]  /*0270*/  STS [R16], R11 ;  /* 0x0000000b10007388 */ /* 0x008fe20000000800 */
[----:B------:R-:W-:Y:S06]  /*0280*/  BAR.SYNC.DEFER_BLOCKING 0x0 ;  /* 0x0000000000007b1d */ /* 0x000fec0000010000 */
[----:B------:R-:W-:Y:S04]  /*0290*/  LDS R26, [R18] ;  /* 0x00000000121a7984 */ /* 0x000fe80000000800 */
[----:B------:R-:W0:Y:S04]  /*02a0*/  LDS.128 R12, [R19] ;  /* 0x00000000130c7984 */ /* 0x000e280000000c00 */
[----:B------:R-:W1:Y:S04]  /*02b0*/  LDS R27, [R18+0x80] ;  /* 0x00008000121b7984 */ /* 0x000e680000000800 */
[----:B------:R-:W2:Y:S04]  /*02c0*/  LDS R28, [R18+0x100] ;  /* 0x00010000121c7984 */ /* 0x000ea80000000800 */
[----:B------:R-:W3:Y:S04]  /*02d0*/  LDS R29, [R18+0x180] ;  /* 0x00018000121d7984 */ /* 0x000ee80000000800 */
[----:B------:R-:W-:Y:S01]  /*02e0*/  LDS.128 R8, [R19+0x10] ;  /* 0x0000100013087984 */ /* 0x000fe20000000c00 */
[----:B0-----:R-:W-:-:S03]  /*02f0*/  FFMA R12, R12, R26, R21 ;  /* 0x0000001a0c0c7223 */ /* 0x001fc60000000015 */
[----:B------:R-:W-:Y:S01]  /*0300*/  LDS R21, [R18+0x300] ;  /* 0x0003000012157984 */ /* 0x000fe20000000800 */
[----:B-1----:R-:W-:-:S03]  /*0310*/  FFMA R27, R27, R13, R12 ;  /* 0x0000000d1b1b7223 */ /* 0x002fc6000000000c */
[----:B------:R-:W0:Y:S01]  /*0320*/  LDS R13, [R18+0x200] ;  /* 0x00020000120d7984 */ /* 0x000e220000000800 */
[----:B--2---:R-:W-:-:S03]  /*0330*/  FFMA R14, R28, R14, R27 ;  /* 0x0000000e1c0e7223 */ /* 0x004fc6000000001b */
[----:B------:R-:W1:Y:S01]  /*0340*/  LDS R27, [R18+0x280] ;  /* 0x00028000121b7984 */ /* 0x000e620000000800 */
[----:B---3--:R-:W-:-:S03]  /*0350*/  FFMA R15, R29, R15, R14 ;  /* 0x0000000f1d0f7223 */ /* 0x008fc6000000000e */
[----:B------:R-:W-:Y:S01]  /*0360*/  LDS R29, [R18+0x480] ;  /* 0x00048000121d7984 */ /* 0x000fe20000000800 */
[----:B0-----:R-:W-:-:S03]  /*0370*/  FFMA R8, R8, R13, R15 ;  /* 0x0000000d08087223 */ /* 0x001fc6000000000f */
[----:B------:R-:W-:Y:S01]  /*0380*/  LDS.128 R12, [R19+0x20] ;  /* 0x00002000130c7984 */ /* 0x000fe20000000c00 */
[----:B-1----:R-:W-:-:S03]  /*0390*/  FFMA R8, R27, R9, R8 ;  /* 0x000000091b087223 */ /* 0x002fc60000000008 */
[----:B------:R-:W0:Y:S01]  /*03a0*/  LDS R27, [R18+0x380] ;  /* 0x00038000121b7984 */ /* 0x000e220000000800 */
[----:B------:R-:W-:-:S03]  /*03b0*/  FFMA R8, R21, R10, R8 ;  /* 0x0000000a15087223 */ /* 0x000fc60000000008 */
[----:B------:R-:W1:Y:S04]  /*03c0*/  LDS R9, [R18+0x400] ;  /* 0x0004000012097984 */ /* 0x000e680000000800 */
[----:B------:R-:W2:Y:S01]  /*03d0*/  LDS R21, [R18+0x500] ;  /* 0x0005000012157984 */ /* 0x000ea20000000800 */
[----:B0-----:R-:W-:-:S04]  /*03e0*/  FFMA R11, R27, R11, R8 ;  /* 0x0000000b1b0b7223 */ /* 0x001fc80000000008 */
[----:B-1----:R-:W-:Y:S02]  /*03f0*/  FFMA R8, R12, R9, R11 ;  /* 0x000000090c087223 */ /* 0x002fe4000000000b */
[----:B------:R-:W0:Y:S02]  /*0400*/  LDS R12, [R18+0x580] ;  /* 0x00058000120c7984 */ /* 0x000e240000000800 */
[----:B------:R-:W-:Y:S02]  /*0410*/  FFMA R26, R29, R13, R8 ;  /* 0x0000000d1d1a7223 */ /* 0x000fe40000000008 */
[----:B------:R-:W-:Y:S02]  /*0420*/  LDS R13, [R18+0x600] ;  /* 0x00060000120d7984 */ /* 0x000fe40000000800 */
[----:B--2---:R-:W-:Y:S02]  /*0430*/  FFMA R27, R21, R14, R26 ;  /* 0x0000000e151b7223 */ /* 0x004fe4000000001a */
[----:B------:R-:W1:Y:S04]  /*0440*/  LDS.128 R8, [R19+0x30] ;  /* 0x0000300013087984 */ /* 0x000e680000000c00 */
[----:B------:R-:W2:Y:S04]  /*0450*/  LDS R29, [R18+0x680] ;  /* 0x00068000121d7984 */ /* 0x000ea80000000800 */
[----:B------:R-:W3:Y:S04]  /*0460*/  LDS R21, [R18+0x700] ;  /* 0x0007000012157984 */ /* 0x000ee80000000800 */
[----:B------:R-:W-:Y:S01]  /*0470*/  LDS R26, [R18+0x980] ;  /* 0x00098000121a7984 */ /* 0x000fe20000000800 */
[----:B0-----:R-:W-:-:S04]  /*0480*/  FFMA R15, R12, R15, R27 ;  /* 0x0000000f0c0f7223 */ /* 0x001fc8000000001b */
[----:B-1----:R-:W-:Y:S02]  /*0490*/  FFMA R12, R8, R13, R15 ;  /* 0x0000000d080c7223 */ /* 0x002fe4000000000f */
[----:B------:R-:W0:Y:S02]  /*04a0*/  LDS R8, [R18+0x780] ;  /* 0x0007800012087984 */ /* 0x000e240000000800 */
[----:B--2---:R-:W-:Y:S02]  /*04b0*/  FFMA R12, R29, R9, R12 ;  /* 0x000000091d0c7223 */ /* 0x004fe4000000000c */
[----:B------:R-:W-:Y:S02]  /*04c0*/  LDS R9, [R18+0x800] ;  /* 0x0008000012097984 */ /* 0x000fe40000000800 */
[----:B---3--:R-:W-:Y:S02]  /*04d0*/  FFMA R27, R21, R10, R12 ;  /* 0x0000000a151b7223 */ /* 0x008fe4000000000c */
[----:B------:R-:W1:Y:S04]  /*04e0*/  LDS.128 R12, [R19+0x40] ;  /* 0x00004000130c7984 */ /* 0x000e680000000c00 */
[----:B------:R-:W2:Y:S04]  /*04f0*/  LDS R29, [R18+0x880] ;  /* 0x00088000121d7984 */ /* 0x000ea80000000800 */
[----:B------:R-:W3:Y:S01]  /*0500*/  LDS R21, [R18+0x900] ;  /* 0x0009000012157984 */ /* 0x000ee20000000800 */
[----:B0-----:R-:W-:-:S04]  /*0510*/  FFMA R11, R8, R11, R27 ;  /* 0x0000000b080b7223 */ /* 0x001fc8000000001b */
[----:B-1----:R-:W-:Y:S02]  /*0520*/  FFMA R12, R12, R9, R11 ;  /* 0x000000090c0c7223 */ /* 0x002fe4000000000b */
[----:B------:R-:W-:Y:S02]  /*0530*/  LDS.128 R8, [R19+0x50] ;  /* 0x0000500013087984 */ /* 0x000fe40000000c00 */
[----:B--2---:R-:W-:Y:S02]  /*0540*/  FFMA R12, R29, R13, R12 ;  /* 0x0000000d1d0c7223 */ /* 0x004fe4000000000c */
[----:B------:R-:W0:Y:S02]  /*0550*/  LDS R13, [R18+0xa00] ;  /* 0x000a0000120d7984 */ /* 0x000e240000000800 */
[----:B---3--:R-:W-:Y:S02]  /*0560*/  FFMA R27, R21, R14, R12 ;  /* 0x0000000e151b7223 */ /* 0x008fe4000000000c */
[----:B------:R-:W1:Y:S02]  /*0570*/  LDS R29, [R18+0xa80] ;  /* 0x000a8000121d7984 */ /* 0x000e640000000800 */
[----:B------:R-:W-:-:S02]  /*0580*/  FFMA R15, R26, R15, R27 ;  /* 0x0000000f1a0f7223 */ /* 0x000fc4000000001b */
[----:B------:R-:W2:Y:S04]  /*0590*/  LDS R21, [R18+0xb00] ;  /* 0x000b000012157984 */ /* 0x000ea80000000800 */
[----:B------:R-:W3:Y:S01]  /*05a0*/  LDS R26, [R18+0xb80] ;  /* 0x000b8000121a7984 */ /* 0x000ee20000000800 */
[----:B0-----:R-:W-:-:S03]  /*05b0*/  FFMA R8, R8, R13, R15 ;  /* 0x0000000d08087223 */ /* 0x001fc6000000000f */
[----:B------:R-:W-:Y:S01]  /*05c0*/  LDS.128 R12, [R19+0x60] ;  /* 0x00006000130c7984 */ /* 0x000fe20000000c00 */
[----:B-1----:R-:W-:-:S03]  /*05d0*/  FFMA R8, R29, R9, R8 ;  /* 0x000000091d087223 */ /* 0x002fc60000000008 */
[----:B------:R-:W0:Y:S01]  /*05e0*/  LDS R9, [R18+0xc00] ;  /* 0x000c000012097984 */ /* 0x000e220000000800 */
[----:B--2---:R-:W-:-:S03]  /*05f0*/  FFMA R27, R21, R10, R8 ;  /* 0x0000000a151b7223 */ /* 0x004fc60000000008 */
[----:B------:R-:W1:Y:S01]  /*0600*/  LDS R29, [R18+0xc80] ;  /* 0x000c8000121d7984 */ /* 0x000e620000000800 */
[----:B---3--:R-:W-:-:S03]  /*0610*/  FFMA R11, R26, R11, R27 ;  /* 0x0000000b1a0b7223 */ /* 0x008fc6000000001b */
[----:B------:R-:W2:Y:S04]  /*0620*/  LDS R21, [R18+0xd00] ;  /* 0x000d000012157984 */ /* 0x000ea80000000800 */
[----:B------:R-:W3:Y:S04]  /*0630*/  LDS R26, [R18+0xd80] ;  /* 0x000d8000121a7984 */ /* 0x000ee80000000800 */
[----:B------:R-:W-:Y:S01]  /*0640*/  LDS R27, [R18+0xe80] ;  /* 0x000e8000121b7984 */ /* 0x000fe20000000800 */
[----:B0-----:R-:W-:-:S03]  /*0650*/  FFMA R12, R12, R9, R11 ;  /* 0x000000090c0c7223 */ /* 0x001fc6000000000b */
[----:B------:R-:W-:Y:S01]  /*0660*/  LDS.128 R8, [R19+0x70] ;  /* 0x0000700013087984 */ /* 0x000fe20000000c00 */
[----:B-1----:R-:W-:-:S03]  /*0670*/  FFMA R12, R29, R13, R12 ;  /* 0x0000000d1d0c7223 */ /* 0x002fc6000000000c */
[----:B------:R-:W0:Y:S01]  /*0680*/  LDS R13, [R18+0xe00] ;  /* 0x000e0000120d7984 */ /* 0x000e220000000800 */
[----:B--2---:R-:W-:-:S03]  /*0690*/  FFMA R21, R21, R14, R12 ;  /* 0x0000000e15157223 */ /* 0x004fc6000000000c */
[----:B------:R-:W1:Y:S01]  /*06a0*/  LDS R12, [R18+0xf00] ;  /* 0x000f0000120c7984 */ /* 0x000e620000000800 */
[----:B---3--:R-:W-:-:S03]  /*06b0*/  FFMA R15, R26, R15, R21 ;  /* 0x0000000f1a0f7223 */ /* 0x008fc60000000015 */
[----:B------:R-:W2:Y:S01]  /*06c0*/  LDS R21, [R18+0xf80] ;  /* 0x000f800012157984 */ /* 0x000ea20000000800 */
[----:B0-----:R-:W-:-:S04]  /*06d0*/  FFMA R8, R8, R13, R15 ;  /* 0x0000000d08087223 */ /* 0x001fc8000000000f */
[----:B------:R-:W-:-:S04]  /*06e0*/  FFMA R9, R27, R9, R8 ;  /* 0x000000091b097223 */ /* 0x000fc80000000008 */
[----:B-1----:R-:W-:-:S04]  /*06f0*/  FFMA R10, R12, R10, R9 ;  /* 0x0000000a0c0a7223 */ /* 0x002fc80000000009 */
[----:B--2---:R-:W-:Y:S01]  /*0700*/  FFMA R21, R21, R11, R10 ;  /* 0x0000000b15157223 */ /* 0x004fe2000000000a */
[----:B------:R-:W-:Y:S06]  /*0710*/  BAR.SYNC.DEFER_BLOCKING 0x0 ;  /* 0x0000000000007b1d */ /* 0x000fec0000010000 */
[----:B------:R-:W-:Y:S05]  /*0720*/  @!P0 BRA `(.L_x_1) ;  /* 0xfffffff800ac8947 */ /* 0x000fea000383ffff */
.L_x_0:
[----:B------:R-:W0:Y:S01]  /*0730*/  LDC.64 R6, c[0x0][0x390] ;  /* 0x0000e400ff067b82 */ /* 0x000e220000000a00 */
[----:B--2-4-:R-:W-:-:S05]  /*0740*/  LEA R0, R3, R0, 0x5 ;  /* 0x0000000003007211 */ /* 0x014fca00078e28ff */
[----:B------:R-:W-:-:S05]  /*0750*/  IMAD R5, R5, UR10, R0 ;  /* 0x0000000a05057c24 */ /* 0x000fca000f8e0200 */
[----:B------:R-:W-:-:S05]  /*0760*/  IADD3 R3, PT, PT, R20, R5, RZ ;  /* 0x0000000514037210 */ /* 0x000fca0007ffe0ff */
[----:B0-----:R-:W-:-:S05]  /*0770*/  IMAD.WIDE R2, R3, 0x4, R6 ;  /* 0x0000000403027825 */ /* 0x001fca00078e0206 */
[----:B------:R-:W-:Y:S01]  /*0780*/  STG.E desc[UR8][R2.64], R21 ;  /* 0x0000001502007986 */ /* 0x000fe2000c101908 */
[----:B------:R-:W-:Y:S05]  /*0790*/  EXIT ;  /* 0x000000000000794d */ /* 0x000fea0003800000 */
.L_x_2:
[----:B------:R-:W-:-:S00]  /*07a0*/  BRA `(.L_x_2) ;  /* 0xfffffffc00fc7947 */ /* 0x000fc0000383ffff */
[----:B------:R-:W-:-:S00]  /*07b0*/  NOP ;  /* 0x0000000000007918 */ /* 0x000fc00000000000 */
        /* <DEDUP_REMOVED lines=12> */
.L_x_3:


//--------------------- .nv.shared._Z20MatrixMulKernelTiledPfS_S_i --------------------------
	.section	.nv.shared._Z20MatrixMulKernelTiledPfS_S_i,"aw",@nobits
	.sectionflags	@""
	.align	4
.nv.shared._Z20MatrixMulKernelTiledPfS_S_i:
	.zero		9216


//--------------------- .nv.shared.reserved.0     --------------------------
	.section	.nv.shared.reserved.0,"aw",@nobits
	.weak		__nv_reservedSMEM_offset_0_alias
	.size		__nv_reservedSMEM_offset_0_alias, 0, 64
	.other		__nv_reservedSMEM_offset_0_alias,@"STO_CUDA_RESERVED_SHARED STV_DEFAULT"
__nv_reservedSMEM_offset_0_alias:
	.zero		0
	.zero		64


//--------------------- .nv.constant0._Z20MatrixMulKernelTiledPfS_S_i --------------------------
	.section	.nv.constant0._Z20MatrixMulKernelTiledPfS_S_i,"a",@progbits
	.sectionflags	@""
	.align	4
.nv.constant0._Z20MatrixMulKernelTiledPfS_S_i:
	.zero		924


//--------------------- SYMBOLS --------------------------

	.type		.nv.reservedSmem.offset0,@object
	.size		.nv.reservedSmem.offset0,0x4
	.type		.nv.reservedSmem.cap,@object
	.size		.nv.reservedSmem.cap,0x4
